//
// Generated by NVIDIA NVVM Compiler
//
// Compiler Build ID: CL-36424714
// Cuda compilation tools, release 13.0, V13.0.88
// Based on NVVM 20.0.0
//

.version 9.0
.target sm_100
.address_size 64

	// .globl	_Z9passCrackiPiPcS0_S0_S0_

.visible .entry _Z9passCrackiPiPcS0_S0_S0_(
	.param .u32 _Z9passCrackiPiPcS0_S0_S0__param_0,
	.param .u64 .ptr .align 1 _Z9passCrackiPiPcS0_S0_S0__param_1,
	.param .u64 .ptr .align 1 _Z9passCrackiPiPcS0_S0_S0__param_2,
	.param .u64 .ptr .align 1 _Z9passCrackiPiPcS0_S0_S0__param_3,
	.param .u64 .ptr .align 1 _Z9passCrackiPiPcS0_S0_S0__param_4,
	.param .u64 .ptr .align 1 _Z9passCrackiPiPcS0_S0_S0__param_5
)
{
	.reg .pred 	%p<19>;
	.reg .b16 	%rs<55>;
	.reg .b32 	%r<30>;
	.reg .b64 	%rd<28>;

	ld.param.u32 	%r15, [_Z9passCrackiPiPcS0_S0_S0__param_0];
	ld.param.u64 	%rd13, [_Z9passCrackiPiPcS0_S0_S0__param_1];
	ld.param.u64 	%rd14, [_Z9passCrackiPiPcS0_S0_S0__param_2];
	ld.param.u64 	%rd15, [_Z9passCrackiPiPcS0_S0_S0__param_4];
	ld.param.u64 	%rd16, [_Z9passCrackiPiPcS0_S0_S0__param_5];
	cvta.to.global.u64 	%rd1, %rd15;
	cvta.to.global.u64 	%rd2, %rd14;
	cvta.to.global.u64 	%rd3, %rd13;
	cvta.to.global.u64 	%rd4, %rd16;
	mov.u32 	%r16, %ctaid.x;
	mul.wide.u32 	%rd17, %r16, 4;
	add.s64 	%rd18, %rd3, %rd17;
	st.global.u32 	[%rd18], %r16;
	mov.b16 	%rs5, 48;
	st.global.u8 	[%rd4], %rs5;
	setp.gt.s32 	%p1, %r15, 0;
	@%p1 bra 	$L__BB0_1;
	bra.uni 	$L__BB0_22;
$L__BB0_1:
	and.b32  	%r1, %r15, 15;
	add.s32 	%r2, %r1, -1;
	and.b32  	%r3, %r15, 7;
	add.s32 	%r4, %r3, -1;
	and.b32  	%r5, %r15, 2147483632;
	and.b32  	%r6, %r15, 3;
	neg.s32 	%r7, %r5;
	add.s64 	%rd5, %rd4, 7;
	add.s64 	%rd6, %rd1, 7;
$L__BB0_2:
	mov.b16 	%rs53, 48;
	st.global.u8 	[%rd4+1], %rs53;
$L__BB0_3:
	ld.global.u8 	%rs15, [%rd4];
	ld.global.u8 	%rs16, [%rd2];
	setp.eq.s16 	%p6, %rs15, %rs16;
	@%p6 bra 	$L__BB0_7;
	mov.b32 	%r21, 10;
	st.global.u32 	[%rd3], %r21;
$L__BB0_5:
	ld.global.s8 	%rs50, [%rd4+1];
	add.s16 	%rs53, %rs50, 1;
	st.global.u8 	[%rd4+1], %rs53;
	setp.lt.s16 	%p17, %rs50, 122;
	@%p17 bra 	$L__BB0_3;
	ld.global.s8 	%rs51, [%rd4];
	add.s16 	%rs52, %rs51, 1;
	st.global.u8 	[%rd4], %rs52;
	setp.lt.s16 	%p18, %rs51, 122;
	@%p18 bra 	$L__BB0_2;
	bra.uni 	$L__BB0_30;
$L__BB0_7:
	ld.global.u8 	%rs17, [%rd2+1];
	and.b16  	%rs18, %rs53, 255;
	setp.eq.s16 	%p7, %rs18, %rs17;
	@%p7 bra 	$L__BB0_9;
	mov.b32 	%r22, 10;
	st.global.u32 	[%rd3+4], %r22;
	bra.uni 	$L__BB0_5;
$L__BB0_9:
	setp.lt.u32 	%p8, %r15, 16;
	mov.b32 	%r24, 10;
	st.global.u32 	[%rd3+8], %r24;
	mov.b32 	%r25, 9;
	st.global.u32 	[%rd3+4], %r25;
	mov.b32 	%r28, 0;
	@%p8 bra 	$L__BB0_12;
	mov.u64 	%rd26, %rd6;
	mov.u64 	%rd27, %rd5;
	mov.u32 	%r26, %r7;
$L__BB0_11:
	.pragma "nounroll";
	ld.global.u8 	%rs19, [%rd27+-7];
	st.global.u8 	[%rd26+-7], %rs19;
	ld.global.u8 	%rs20, [%rd27+-6];
	st.global.u8 	[%rd26+-6], %rs20;
	ld.global.u8 	%rs21, [%rd27+-5];
	st.global.u8 	[%rd26+-5], %rs21;
	ld.global.u8 	%rs22, [%rd27+-4];
	st.global.u8 	[%rd26+-4], %rs22;
	ld.global.u8 	%rs23, [%rd27+-3];
	st.global.u8 	[%rd26+-3], %rs23;
	ld.global.u8 	%rs24, [%rd27+-2];
	st.global.u8 	[%rd26+-2], %rs24;
	ld.global.u8 	%rs25, [%rd27+-1];
	st.global.u8 	[%rd26+-1], %rs25;
	ld.global.u8 	%rs26, [%rd27];
	st.global.u8 	[%rd26], %rs26;
	ld.global.u8 	%rs27, [%rd27+1];
	st.global.u8 	[%rd26+1], %rs27;
	ld.global.u8 	%rs28, [%rd27+2];
	st.global.u8 	[%rd26+2], %rs28;
	ld.global.u8 	%rs29, [%rd27+3];
	st.global.u8 	[%rd26+3], %rs29;
	ld.global.u8 	%rs30, [%rd27+4];
	st.global.u8 	[%rd26+4], %rs30;
	ld.global.u8 	%rs31, [%rd27+5];
	st.global.u8 	[%rd26+5], %rs31;
	ld.global.u8 	%rs32, [%rd27+6];
	st.global.u8 	[%rd26+6], %rs32;
	ld.global.u8 	%rs33, [%rd27+7];
	st.global.u8 	[%rd26+7], %rs33;
	ld.global.u8 	%rs34, [%rd27+8];
	st.global.u8 	[%rd26+8], %rs34;
	add.s32 	%r26, %r26, 16;
	add.s64 	%rd27, %rd27, 16;
	add.s64 	%rd26, %rd26, 16;
	setp.eq.s32 	%p9, %r26, 0;
	mov.u32 	%r28, %r5;
	@%p9 bra 	$L__BB0_12;
	bra.uni 	$L__BB0_11;
$L__BB0_12:
	setp.eq.s32 	%p10, %r1, 0;
	@%p10 bra 	$L__BB0_5;
	setp.lt.u32 	%p11, %r2, 7;
	@%p11 bra 	$L__BB0_15;
	cvt.u64.u32 	%rd19, %r28;
	add.s64 	%rd20, %rd4, %rd19;
	ld.global.u8 	%rs35, [%rd20];
	add.s64 	%rd21, %rd1, %rd19;
	st.global.u8 	[%rd21], %rs35;
	ld.global.u8 	%rs36, [%rd20+1];
	st.global.u8 	[%rd21+1], %rs36;
	ld.global.u8 	%rs37, [%rd20+2];
	st.global.u8 	[%rd21+2], %rs37;
	ld.global.u8 	%rs38, [%rd20+3];
	st.global.u8 	[%rd21+3], %rs38;
	ld.global.u8 	%rs39, [%rd20+4];
	st.global.u8 	[%rd21+4], %rs39;
	ld.global.u8 	%rs40, [%rd20+5];
	st.global.u8 	[%rd21+5], %rs40;
	ld.global.u8 	%rs41, [%rd20+6];
	st.global.u8 	[%rd21+6], %rs41;
	ld.global.u8 	%rs42, [%rd20+7];
	st.global.u8 	[%rd21+7], %rs42;
	add.s32 	%r28, %r28, 8;
$L__BB0_15:
	setp.eq.s32 	%p12, %r3, 0;
	@%p12 bra 	$L__BB0_5;
	setp.lt.u32 	%p13, %r4, 3;
	@%p13 bra 	$L__BB0_18;
	cvt.u64.u32 	%rd22, %r28;
	add.s64 	%rd23, %rd4, %rd22;
	ld.global.u8 	%rs43, [%rd23];
	add.s64 	%rd24, %rd1, %rd22;
	st.global.u8 	[%rd24], %rs43;
	ld.global.u8 	%rs44, [%rd23+1];
	st.global.u8 	[%rd24+1], %rs44;
	ld.global.u8 	%rs45, [%rd23+2];
	st.global.u8 	[%rd24+2], %rs45;
	ld.global.u8 	%rs46, [%rd23+3];
	st.global.u8 	[%rd24+3], %rs46;
	add.s32 	%r28, %r28, 4;
$L__BB0_18:
	setp.eq.s32 	%p14, %r6, 0;
	@%p14 bra 	$L__BB0_5;
	setp.eq.s32 	%p15, %r6, 1;
	cvt.u64.u32 	%rd25, %r28;
	add.s64 	%rd11, %rd4, %rd25;
	ld.global.u8 	%rs47, [%rd11];
	add.s64 	%rd12, %rd1, %rd25;
	st.global.u8 	[%rd12], %rs47;
	@%p15 bra 	$L__BB0_5;
	setp.eq.s32 	%p16, %r6, 2;
	ld.global.u8 	%rs48, [%rd11+1];
	st.global.u8 	[%rd12+1], %rs48;
	@%p16 bra 	$L__BB0_5;
	ld.global.u8 	%rs49, [%rd11+2];
	st.global.u8 	[%rd12+2], %rs49;
	bra.uni 	$L__BB0_5;
$L__BB0_22:
	mov.b16 	%rs54, 48;
	st.global.u8 	[%rd4+1], %rs54;
$L__BB0_23:
	ld.global.u8 	%rs7, [%rd4];
	ld.global.u8 	%rs8, [%rd2];
	setp.ne.s16 	%p2, %rs7, %rs8;
	@%p2 bra 	$L__BB0_27;
	ld.global.u8 	%rs9, [%rd2+1];
	and.b16  	%rs10, %rs54, 255;
	setp.ne.s16 	%p3, %rs10, %rs9;
	@%p3 bra 	$L__BB0_26;
	mov.b32 	%r19, 10;
	st.global.u32 	[%rd3+8], %r19;
	mov.b32 	%r20, 9;
	st.global.u32 	[%rd3+4], %r20;
	bra.uni 	$L__BB0_28;
$L__BB0_26:
	mov.b32 	%r18, 10;
	st.global.u32 	[%rd3+4], %r18;
	bra.uni 	$L__BB0_28;
$L__BB0_27:
	mov.b32 	%r17, 10;
	st.global.u32 	[%rd3], %r17;
$L__BB0_28:
	ld.global.s8 	%rs11, [%rd4+1];
	add.s16 	%rs54, %rs11, 1;
	st.global.u8 	[%rd4+1], %rs54;
	setp.lt.s16 	%p4, %rs11, 122;
	@%p4 bra 	$L__BB0_23;
	ld.global.s8 	%rs12, [%rd4];
	add.s16 	%rs13, %rs12, 1;
	st.global.u8 	[%rd4], %rs13;
	setp.lt.s16 	%p5, %rs12, 122;
	@%p5 bra 	$L__BB0_22;
$L__BB0_30:
	ret;

}


// ===== COMPILED SASS (sm_100) =====

	.target	sm_100

	.elftype	@"ET_EXEC"


//--------------------- .note.nv.tkinfo           --------------------------
	.section	.note.nv.tkinfo,"",@"SHT_NOTE"
	.sectionflags	@"SHF_NOTE_NV_TKINFO"
	.tkinfo
        /*0018*/ 	.word	0x00000002
        /*0030*/ 	.string	""
        /*0030*/ 	.string	"ptxas"
        /*0030*/ 	.string	"Cuda compilation tools, release 13.0, V13.0.88"
        /*0030*/ 	.string	"Build cuda_13.0.r13.0/compiler.36424714_0"
        /*0030*/ 	.string	"-arch sm_100 -m 64 "



//--------------------- .note.nv.cuinfo           --------------------------
	.section	.note.nv.cuinfo,"",@"SHT_NOTE"
	.sectionflags	@"SHF_NOTE_NV_CUINFO"
        /*0018*/ 	.short	0x0002
        /*001a*/ 	.short	0x0064
        /*001c*/ 	.short	0x0082
	.zero		2


//--------------------- .nv.info                  --------------------------
	.section	.nv.info,"",@"SHT_CUDA_INFO"
	.align	4


	//----- nvinfo : EIATTR_REGCOUNT
	.align		4
        /*0000*/ 	.byte	0x04, 0x2f
        /*0002*/ 	.short	(.L_1 - .L_0)
	.align		4
.L_0:
        /*0004*/ 	.word	index@(_Z9passCrackiPiPcS0_S0_S0_)
        /*0008*/ 	.word	0x00000016


	//----- nvinfo : EIATTR_FRAME_SIZE
	.align		4
.L_1:
        /*000c*/ 	.byte	0x04, 0x11
        /*000e*/ 	.short	(.L_3 - .L_2)
	.align		4
.L_2:
        /*0010*/ 	.word	index@(_Z9passCrackiPiPcS0_S0_S0_)
        /*0014*/ 	.word	0x00000000


	//----- nvinfo : EIATTR_MIN_STACK_SIZE
	.align		4
.L_3:
        /*0018*/ 	.byte	0x04, 0x12
        /*001a*/ 	.short	(.L_5 - .L_4)
	.align		4
.L_4:
        /*001c*/ 	.word	index@(_Z9passCrackiPiPcS0_S0_S0_)
        /*0020*/ 	.word	0x00000000
.L_5:


//--------------------- .nv.compat                --------------------------
	.section	.nv.compat,"",@"SHT_CUDA_COMPAT_INFO"
	.align	4
        /*0000*/ 	.byte	0x02, 0x09, 0x00, 0x00, 0x02, 0x02, 0x01, 0x00, 0x02, 0x05, 0x05, 0x00, 0x03, 0x07, 0x01, 0x01
        /*0010*/ 	.byte	0x02, 0x03, 0x00, 0x00, 0x02, 0x06, 0x01, 0x00, 0x04, 0x0b, 0x08, 0x00, 0x09, 0x00, 0x00, 0x00
        /*0020*/ 	.byte	0x00, 0x00, 0x00, 0x00


//--------------------- .nv.info._Z9passCrackiPiPcS0_S0_S0_ --------------------------
	.section	.nv.info._Z9passCrackiPiPcS0_S0_S0_,"",@"SHT_CUDA_INFO"
	.sectionflags	@""
	.align	4


	//----- nvinfo : EIATTR_CUDA_API_VERSION
	.align		4
        /*0000*/ 	.byte	0x04, 0x37
        /*0002*/ 	.short	(.L_7 - .L_6)
.L_6:
        /*0004*/ 	.word	0x00000082


	//----- nvinfo : EIATTR_KPARAM_INFO
	.align		4
.L_7:
        /*0008*/ 	.byte	0x04, 0x17
        /*000a*/ 	.short	(.L_9 - .L_8)
.L_8:
        /*000c*/ 	.word	0x00000000
        /*0010*/ 	.short	0x0005
        /*0012*/ 	.short	0x0028
        /*0014*/ 	.byte	0x00, 0xf5, 0x21, 0x00


	//----- nvinfo : EIATTR_KPARAM_INFO
	.align		4
.L_9:
        /*0018*/ 	.byte	0x04, 0x17
        /*001a*/ 	.short	(.L_11 - .L_10)
.L_10:
        /*001c*/ 	.word	0x00000000
        /*0020*/ 	.short	0x0004
        /*0022*/ 	.short	0x0020
        /*0024*/ 	.byte	0x00, 0xf5, 0x21, 0x00


	//----- nvinfo : EIATTR_KPARAM_INFO
	.align		4
.L_11:
        /*0028*/ 	.byte	0x04, 0x17
        /*002a*/ 	.short	(.L_13 - .L_12)
.L_12:
        /*002c*/ 	.word	0x00000000
        /*0030*/ 	.short	0x0003
        /*0032*/ 	.short	0x0018
        /*0034*/ 	.byte	0x00, 0xf5, 0x21, 0x00


	//----- nvinfo : EIATTR_KPARAM_INFO
	.align		4
.L_13:
        /*0038*/ 	.byte	0x04, 0x17
        /*003a*/ 	.short	(.L_15 - .L_14)
.L_14:
        /*003c*/ 	.word	0x00000000
        /*0040*/ 	.short	0x0002
        /*0042*/ 	.short	0x0010
        /*0044*/ 	.byte	0x00, 0xf5, 0x21, 0x00


	//----- nvinfo : EIATTR_KPARAM_INFO
	.align		4
.L_15:
        /*0048*/ 	.byte	0x04, 0x17
        /*004a*/ 	.short	(.L_17 - .L_16)
.L_16:
        /*004c*/ 	.word	0x00000000
        /*0050*/ 	.short	0x0001
        /*0052*/ 	.short	0x0008
        /*0054*/ 	.byte	0x00, 0xf5, 0x21, 0x00


	//----- nvinfo : EIATTR_KPARAM_INFO
	.align		4
.L_17:
        /*0058*/ 	.byte	0x04, 0x17
        /*005a*/ 	.short	(.L_19 - .L_18)
.L_18:
        /*005c*/ 	.word	0x00000000
        /*0060*/ 	.short	0x0000
        /*0062*/ 	.short	0x0000
        /*0064*/ 	.byte	0x00, 0xf0, 0x11, 0x00


	//----- nvinfo : EIATTR_SPARSE_MMA_MASK
	.align		4
.L_19:
        /*0068*/ 	.byte	0x03, 0x50
        /*006a*/ 	.short	0x0000


	//----- nvinfo : EIATTR_MAXREG_COUNT
	.align		4
        /*006c*/ 	.byte	0x03, 0x1b
        /*006e*/ 	.short	0x00ff


	//----- nvinfo : EIATTR_MERCURY_ISA_VERSION
	.align		4
        /*0070*/ 	.byte	0x03, 0x5f
        /*0072*/ 	.short	0x0101


	//----- nvinfo : EIATTR_VRC_CTA_INIT_COUNT
	.align		4
        /*0074*/ 	.byte	0x02, 0x4a
	.zero		1
	.zero		1


	//----- nvinfo : EIATTR_EXIT_INSTR_OFFSETS
	.align		4
        /*0078*/ 	.byte	0x04, 0x1c
        /*007a*/ 	.short	(.L_21 - .L_20)


	//   ....[0]....
.L_20:
        /*007c*/ 	.word	0x000002e0


	//   ....[1]....
        /*0080*/ 	.word	0x00000de0


	//----- nvinfo : EIATTR_CBANK_PARAM_SIZE
	.align		4
.L_21:
        /*0084*/ 	.byte	0x03, 0x19
        /*0086*/ 	.short	0x0030


	//----- nvinfo : EIATTR_PARAM_CBANK
	.align		4
        /*0088*/ 	.byte	0x04, 0x0a
        /*008a*/ 	.short	(.L_23 - .L_22)
	.align		4
.L_22:
        /*008c*/ 	.word	index@(.nv.constant0._Z9passCrackiPiPcS0_S0_S0_)
        /*0090*/ 	.short	0x0380
        /*0092*/ 	.short	0x0030


	//----- nvinfo : EIATTR_SW_WAR
	.align		4
.L_23:
        /*0094*/ 	.byte	0x04, 0x36
        /*0096*/ 	.short	(.L_25 - .L_24)
.L_24:
        /*0098*/ 	.word	0x00000008
.L_25:


//--------------------- .nv.callgraph             --------------------------
	.section	.nv.callgraph,"",@"SHT_CUDA_CALLGRAPH"
	.align	4
	.sectionentsize	8
	.align		4
        /*0000*/ 	.word	0x00000000
	.align		4
        /*0004*/ 	.word	0xffffffff
	.align		4
        /*0008*/ 	.word	0x00000000
	.align		4
        /*000c*/ 	.word	0xfffffffe
	.align		4
        /*0010*/ 	.word	0x00000000
	.align		4
        /*0014*/ 	.word	0xfffffffd
	.align		4
        /*0018*/ 	.word	0x00000000
	.align		4
        /*001c*/ 	.word	0xfffffffc


//--------------------- .text._Z9passCrackiPiPcS0_S0_S0_ --------------------------
	.section	.text._Z9passCrackiPiPcS0_S0_S0_,"ax",@progbits
	.align	128
        .global         _Z9passCrackiPiPcS0_S0_S0_
        .type           _Z9passCrackiPiPcS0_S0_S0_,@function
        .size           _Z9passCrackiPiPcS0_S0_S0_,(.L_x_14 - _Z9passCrackiPiPcS0_S0_S0_)
        .other          _Z9passCrackiPiPcS0_S0_S0_,@"STO_CUDA_ENTRY STV_DEFAULT"
_Z9passCrackiPiPcS0_S0_S0_:
.text._Z9passCrackiPiPcS0_S0_S0_:
[----:B------:R-:W-:Y:S01]  /*0000*/  LDC R1, c[0x0][0x37c] ;  /* 0x0000df00ff017b82 */ /* 0x000fe20000000800 */
[----:B------:R-:W0:Y:S07]  /*0010*/  S2R R7, SR_CTAID.X ;  /* 0x0000000000077919 */ /* 0x000e2e0000002500 */
[----:B------:R-:W0:Y:S01]  /*0020*/  LDC.64 R2, c[0x0][0x388] ;  /* 0x0000e200ff027b82 */ /* 0x000e220000000a00 */
[----:B------:R-:W1:Y:S01]  /*0030*/  LDCU.64 UR20, c[0x0][0x358] ;  /* 0x00006b00ff1477ac */ /* 0x000e620008000a00 */
[----:B------:R-:W-:Y:S01]  /*0040*/  IMAD.MOV.U32 R0, RZ, RZ, 0x30 ;  /* 0x00000030ff007424 */ /* 0x000fe200078e00ff */
[----:B------:R-:W2:Y:S05]  /*0050*/  LDCU UR6, c[0x0][0x380] ;  /* 0x00007000ff0677ac */ /* 0x000eaa0008000800 */
[----:B------:R-:W3:Y:S01]  /*0060*/  LDC.64 R4, c[0x0][0x3a8] ;  /* 0x0000ea00ff047b82 */ /* 0x000ee20000000a00 */
[----:B--2---:R-:W-:Y:S01]  /*0070*/  UISETP.GT.AND UP0, UPT, UR6, URZ, UPT ;  /* 0x000000ff0600728c */ /* 0x004fe2000bf04270 */
[----:B0-----:R-:W-:-:S05]  /*0080*/  IMAD.WIDE.U32 R2, R7, 0x4, R2 ;  /* 0x0000000407027825 */ /* 0x001fca00078e0002 */
[----:B-1----:R0:W-:Y:S04]  /*0090*/  STG.E desc[UR20][R2.64], R7 ;  /* 0x0000000702007986 */ /* 0x0021e8000c101914 */
[----:B---3--:R0:W-:Y:S01]  /*00a0*/  STG.E.U8 desc[UR20][R4.64], R0 ;  /* 0x0000000004007986 */ /* 0x0081e2000c101114 */
[----:B------:R-:W-:Y:S05]  /*00b0*/  BRA.U UP0, `(.L_x_0) ;  /* 0x00000001008c7547 */ /* 0x000fea000b800000 */
.L_x_4:
[----:B01----:R-:W0:Y:S01]  /*00c0*/  LDC.64 R2, c[0x0][0x3a8] ;  /* 0x0000ea00ff027b82 */ /* 0x003e220000000a00 */
[----:B------:R-:W-:Y:S02]  /*00d0*/  IMAD.MOV.U32 R6, RZ, RZ, 0x30 ;  /* 0x00000030ff067424 */ /* 0x000fe400078e00ff */
[----:B------:R-:W-:-:S05]  /*00e0*/  HFMA2 R0, -RZ, RZ, 0, 2.86102294921875e-06 ;  /* 0x00000030ff007431 */ /* 0x000fca00000001ff */
[----:B------:R-:W1:Y:S01]  /*00f0*/  LDC.64 R4, c[0x0][0x390] ;  /* 0x0000e400ff047b82 */ /* 0x000e620000000a00 */
[----:B0-----:R0:W-:Y:S02]  /*0100*/  STG.E.U8 desc[UR20][R2.64+0x1], R6 ;  /* 0x0000010602007986 */ /* 0x0011e4000c101114 */
.L_x_3:
[----:B0-2---:R-:W2:Y:S04]  /*0110*/  LDG.E.U8 R6, desc[UR20][R2.64] ;  /* 0x0000001402067981 */ /* 0x005ea8000c1e1100 */
[----:B-1----:R-:W2:Y:S02]  /*0120*/  LDG.E.U8 R7, desc[UR20][R4.64] ;  /* 0x0000001404077981 */ /* 0x002ea4000c1e1100 */
[----:B--2---:R-:W-:-:S13]  /*0130*/  ISETP.NE.AND P0, PT, R6, R7, PT ;  /* 0x000000070600720c */ /* 0x004fda0003f05270 */
[----:B------:R-:W-:Y:S05]  /*0140*/  @P0 BRA `(.L_x_1) ;  /* 0x0000000000280947 */ /* 0x000fea0003800000 */
[----:B------:R-:W2:Y:S01]  /*0150*/  LDG.E.U8 R8, desc[UR20][R4.64+0x1] ;  /* 0x0000011404087981 */ /* 0x000ea2000c1e1100 */
[----:B------:R-:W0:Y:S01]  /*0160*/  LDC.64 R6, c[0x0][0x388] ;  /* 0x0000e200ff067b82 */ /* 0x000e220000000a00 */
[----:B------:R-:W-:-:S04]  /*0170*/  LOP3.LUT R9, R0, 0xff, RZ, 0xc0, !PT ;  /* 0x000000ff00097812 */ /* 0x000fc800078ec0ff */
[----:B--2---:R-:W-:Y:S01]  /*0180*/  ISETP.NE.AND P0, PT, R9, R8, PT ;  /* 0x000000080900720c */ /* 0x004fe20003f05270 */
[----:B------:R-:W-:-:S12]  /*0190*/  IMAD.MOV.U32 R9, RZ, RZ, 0xa ;  /* 0x0000000aff097424 */ /* 0x000fd800078e00ff */
[----:B------:R-:W-:Y:S01]  /*01a0*/  @!P0 IMAD.MOV.U32 R11, RZ, RZ, 0x9 ;  /* 0x00000009ff0b8424 */ /* 0x000fe200078e00ff */
[----:B0-----:R0:W-:Y:S04]  /*01b0*/  @!P0 STG.E desc[UR20][R6.64+0x8], R9 ;  /* 0x0000080906008986 */ /* 0x0011e8000c101914 */
[----:B------:R0:W-:Y:S04]  /*01c0*/  @!P0 STG.E desc[UR20][R6.64+0x4], R11 ;  /* 0x0000040b06008986 */ /* 0x0001e8000c101914 */
[----:B------:R0:W-:Y:S01]  /*01d0*/  @P0 STG.E desc[UR20][R6.64+0x4], R9 ;  /* 0x0000040906000986 */ /* 0x0001e2000c101914 */
[----:B------:R-:W-:Y:S05]  /*01e0*/  BRA `(.L_x_2) ;  /* 0x00000000000c7947 */ /* 0x000fea0003800000 */
.L_x_1:
[----:B------:R-:W0:Y:S01]  /*01f0*/  LDC.64 R6, c[0x0][0x388] ;  /* 0x0000e200ff067b82 */ /* 0x000e220000000a00 */
[----:B------:R-:W-:-:S05]  /*0200*/  HFMA2 R9, -RZ, RZ, 0, 5.9604644775390625e-07 ;  /* 0x0000000aff097431 */ /* 0x000fca00000001ff */
[----:B0-----:R1:W-:Y:S02]  /*0210*/  STG.E desc[UR20][R6.64], R9 ;  /* 0x0000000906007986 */ /* 0x0013e4000c101914 */
.L_x_2:
[----:B------:R-:W2:Y:S02]  /*0220*/  LDG.E.S8 R0, desc[UR20][R2.64+0x1] ;  /* 0x0000011402007981 */ /* 0x000ea4000c1e1300 */
[C---:B--2---:R-:W-:Y:S01]  /*0230*/  ISETP.GE.AND P0, PT, R0.reuse, 0x7a, PT ;  /* 0x0000007a0000780c */ /* 0x044fe20003f06270 */
[----:B01----:R-:W-:-:S05]  /*0240*/  VIADD R7, R0, 0x1 ;  /* 0x0000000100077836 */ /* 0x003fca0000000000 */
[----:B------:R2:W-:Y:S01]  /*0250*/  STG.E.U8 desc[UR20][R2.64+0x1], R7 ;  /* 0x0000010702007986 */ /* 0x0005e2000c101114 */
[----:B------:R-:W-:-:S06]  /*0260*/  PRMT R0, R7, 0x7610, R0 ;  /* 0x0000761007007816 */ /* 0x000fcc0000000000 */
[----:B------:R-:W-:Y:S05]  /*0270*/  @!P0 BRA `(.L_x_3) ;  /* 0xfffffffc00a48947 */ /* 0x000fea000383ffff */
[----:B--2---:R-:W0:Y:S02]  /*0280*/  LDC.64 R2, c[0x0][0x3a8] ;  /* 0x0000ea00ff027b82 */ /* 0x004e240000000a00 */
[----:B0-----:R-:W2:Y:S02]  /*0290*/  LDG.E.S8 R0, desc[UR20][R2.64] ;  /* 0x0000001402007981 */ /* 0x001ea4000c1e1300 */
[C---:B--2---:R-:W-:Y:S01]  /*02a0*/  ISETP.GE.AND P0, PT, R0.reuse, 0x7a, PT ;  /* 0x0000007a0000780c */ /* 0x044fe20003f06270 */
[----:B------:R-:W-:-:S05]  /*02b0*/  VIADD R5, R0, 0x1 ;  /* 0x0000000100057836 */ /* 0x000fca0000000000 */
[----:B------:R1:W-:Y:S07]  /*02c0*/  STG.E.U8 desc[UR20][R2.64], R5 ;  /* 0x0000000502007986 */ /* 0x0003ee000c101114 */
[----:B------:R-:W-:Y:S05]  /*02d0*/  @!P0 BRA `(.L_x_4) ;  /* 0xfffffffc00788947 */ /* 0x000fea000383ffff */
[----:B------:R-:W-:Y:S05]  /*02e0*/  EXIT ;  /* 0x000000000000794d */ /* 0x000fea0003800000 */
.L_x_0:
[----:B------:R-:W1:Y:S01]  /*02f0*/  LDCU.128 UR12, c[0x0][0x3a0] ;  /* 0x00007400ff0c77ac */ /* 0x000e620008000c00 */
[----:B------:R-:W-:Y:S02]  /*0300*/  ULOP3.LUT UR5, UR6, 0x7ffffff0, URZ, 0xc0, !UPT ;  /* 0x7ffffff006057892 */ /* 0x000fe4000f8ec0ff */
[----:B-1----:R-:W-:Y:S02]  /*0310*/  UIADD3 UR9, UP0, UPT, UR14, 0x7, URZ ;  /* 0x000000070e097890 */ /* 0x002fe4000ff1e0ff */
[----:B------:R-:W-:Y:S02]  /*0320*/  ULOP3.LUT UR14, UR6, 0xf, URZ, 0xc0, !UPT ;  /* 0x0000000f060e7892 */ /* 0x000fe4000f8ec0ff */
[----:B------:R-:W-:Y:S02]  /*0330*/  UIADD3.X UR10, UPT, UPT, URZ, UR15, URZ, UP0, !UPT ;  /* 0x0000000fff0a7290 */ /* 0x000fe400087fe4ff */
[----:B------:R-:W-:Y:S02]  /*0340*/  ULOP3.LUT UR15, UR6, 0x7, URZ, 0xc0, !UPT ;  /* 0x00000007060f7892 */ /* 0x000fe4000f8ec0ff */
[----:B------:R-:W-:-:S02]  /*0350*/  UIADD3 UR7, UP1, UPT, UR12, 0x7, URZ ;  /* 0x000000070c077890 */ /* 0x000fc4000ff3e0ff */
[----:B------:R-:W-:Y:S02]  /*0360*/  UIADD3 UR4, UPT, UPT, UR14, -0x1, URZ ;  /* 0xffffffff0e047890 */ /* 0x000fe4000fffe0ff */
[----:B------:R-:W-:Y:S02]  /*0370*/  UIADD3 UR11, UPT, UPT, UR15, -0x1, URZ ;  /* 0xffffffff0f0b7890 */ /* 0x000fe4000fffe0ff */
[----:B------:R-:W-:Y:S02]  /*0380*/  UIADD3.X UR8, UPT, UPT, URZ, UR13, URZ, UP1, !UPT ;  /* 0x0000000dff087290 */ /* 0x000fe40008ffe4ff */
[----:B------:R-:W-:Y:S02]  /*0390*/  ULOP3.LUT UR6, UR6, 0x3, URZ, 0xc0, !UPT ;  /* 0x0000000306067892 */ /* 0x000fe4000f8ec0ff */
[----:B------:R-:W-:Y:S02]  /*03a0*/  UIADD3 UR13, UPT, UPT, -UR5, URZ, URZ ;  /* 0x000000ff050d7290 */ /* 0x000fe4000fffe1ff */
[----:B------:R-:W-:-:S02]  /*03b0*/  UISETP.GE.U32.AND UP0, UPT, UR4, 0x7, UPT ;  /* 0x000000070400788c */ /* 0x000fc4000bf06070 */
[----:B------:R-:W-:-:S11]  /*03c0*/  UISETP.GE.U32.AND UP1, UPT, UR11, 0x3, UPT ;  /* 0x000000030b00788c */ /* 0x000fd6000bf26070 */
.L_x_12:
[----:B01----:R-:W0:Y:S01]  /*03d0*/  LDC.64 R2, c[0x0][0x3a8] ;  /* 0x0000ea00ff027b82 */ /* 0x003e220000000a00 */
[----:B------:R-:W-:Y:S02]  /*03e0*/  HFMA2 R4, -RZ, RZ, 0, 2.86102294921875e-06 ;  /* 0x00000030ff047431 */ /* 0x000fe400000001ff */
[----:B------:R-:W-:-:S03]  /*03f0*/  IMAD.MOV.U32 R0, RZ, RZ, 0x30 ;  /* 0x00000030ff007424 */ /* 0x000fc600078e00ff */
[----:B0-234-:R0:W-:Y:S04]  /*0400*/  STG.E.U8 desc[UR20][R2.64+0x1], R4 ;  /* 0x0000010402007986 */ /* 0x01d1e8000c101114 */
.L_x_11:
[----:B01----:R-:W0:Y:S08]  /*0410*/  LDC.64 R2, c[0x0][0x3a8] ;  /* 0x0000ea00ff027b82 */ /* 0x003e300000000a00 */
[----:B------:R-:W1:Y:S01]  /*0420*/  LDC.64 R4, c[0x0][0x390] ;  /* 0x0000e400ff047b82 */ /* 0x000e620000000a00 */
[----:B0-234-:R-:W2:Y:S04]  /*0430*/  LDG.E.U8 R6, desc[UR20][R2.64] ;  /* 0x0000001402067981 */ /* 0x01dea8000c1e1100 */
[----:B-1----:R-:W2:Y:S02]  /*0440*/  LDG.E.U8 R7, desc[UR20][R4.64] ;  /* 0x0000001404077981 */ /* 0x002ea4000c1e1100 */
[----:B--2---:R-:W-:-:S13]  /*0450*/  ISETP.NE.AND P0, PT, R6, R7, PT ;  /* 0x000000070600720c */ /* 0x004fda0003f05270 */
[----:B------:R-:W-:Y:S05]  /*0460*/  @P0 BRA `(.L_x_5) ;  /* 0x0000000800240947 */ /* 0x000fea0003800000 */
[----:B------:R-:W2:Y:S01]  /*0470*/  LDG.E.U8 R4, desc[UR20][R4.64+0x1] ;  /* 0x0000011404047981 */ /* 0x000ea2000c1e1100 */
[----:B------:R-:W-:-:S04]  /*0480*/  LOP3.LUT R7, R0, 0xff, RZ, 0xc0, !PT ;  /* 0x000000ff00077812 */ /* 0x000fc800078ec0ff */
[----:B--2---:R-:W-:-:S13]  /*0490*/  ISETP.NE.AND P0, PT, R7, R4, PT ;  /* 0x000000040700720c */ /* 0x004fda0003f05270 */
[----:B------:R-:W0:Y:S01]  /*04a0*/  @P0 LDC.64 R6, c[0x0][0x388] ;  /* 0x0000e200ff060b82 */ /* 0x000e220000000a00 */
[----:B------:R-:W-:-:S05]  /*04b0*/  @P0 IMAD.MOV.U32 R9, RZ, RZ, 0xa ;  /* 0x0000000aff090424 */ /* 0x000fca00078e00ff */
[----:B0-----:R1:W-:Y:S01]  /*04c0*/  @P0 STG.E desc[UR20][R6.64+0x4], R9 ;  /* 0x0000040906000986 */ /* 0x0013e2000c101914 */
[----:B------:R-:W-:Y:S05]  /*04d0*/  @P0 BRA `(.L_x_6) ;  /* 0x0000000800140947 */ /* 0x000fea0003800000 */
[----:B------:R-:W0:Y:S01]  /*04e0*/  LDC.64 R4, c[0x0][0x388] ;  /* 0x0000e200ff047b82 */ /* 0x000e220000000a00 */
[----:B------:R-:W2:Y:S01]  /*04f0*/  LDCU UR4, c[0x0][0x380] ;  /* 0x00007000ff0477ac */ /* 0x000ea20008000800 */
[----:B-1----:R-:W-:Y:S02]  /*0500*/  HFMA2 R7, -RZ, RZ, 0, 5.9604644775390625e-07 ;  /* 0x0000000aff077431 */ /* 0x002fe400000001ff */
[----:B------:R-:W-:Y:S01]  /*0510*/  IMAD.MOV.U32 R9, RZ, RZ, 0x9 ;  /* 0x00000009ff097424 */ /* 0x000fe200078e00ff */
[----:B--2---:R-:W-:-:S03]  /*0520*/  UISETP.GE.U32.AND UP2, UPT, UR4, 0x10, UPT ;  /* 0x000000100400788c */ /* 0x004fc6000bf46070 */
[----:B------:R-:W-:Y:S01]  /*0530*/  UMOV UR4, URZ ;  /* 0x000000ff00047c82 */ /* 0x000fe20008000000 */
[----:B0-----:R0:W-:Y:S04]  /*0540*/  STG.E desc[UR20][R4.64+0x8], R7 ;  /* 0x0000080704007986 */ /* 0x0011e8000c101914 */
[----:B------:R0:W-:Y:S01]  /*0550*/  STG.E desc[UR20][R4.64+0x4], R9 ;  /* 0x0000040904007986 */ /* 0x0001e2000c101914 */
[----:B------:R-:W-:Y:S05]  /*0560*/  BRA.U !UP2, `(.L_x_7) ;  /* 0x000000010ac47547 */ /* 0x000fea000b800000 */
[----:B------:R-:W-:Y:S01]  /*0570*/  IMAD.U32 R8, RZ, RZ, UR7 ;  /* 0x00000007ff087e24 */ /* 0x000fe2000f8e00ff */
[----:B------:R-:W-:Y:S01]  /*0580*/  MOV R17, UR8 ;  /* 0x0000000800117c02 */ /* 0x000fe20008000f00 */
[----:B------:R-:W-:Y:S01]  /*0590*/  IMAD.U32 R0, RZ, RZ, UR9 ;  /* 0x00000009ff007e24 */ /* 0x000fe2000f8e00ff */
[----:B------:R-:W-:Y:S01]  /*05a0*/  UMOV UR4, UR13 ;  /* 0x0000000d00047c82 */ /* 0x000fe20008000000 */
[----:B0-----:R-:W-:-:S07]  /*05b0*/  IMAD.U32 R9, RZ, RZ, UR10 ;  /* 0x0000000aff097e24 */ /* 0x001fce000f8e00ff */
.L_x_8:
[----:B------:R-:W-:Y:S01]  /*05c0*/  MOV R4, R0 ;  /* 0x0000000000047202 */ /* 0x000fe20000000f00 */
[----:B------:R-:W-:-:S05]  /*05d0*/  IMAD.MOV.U32 R5, RZ, RZ, R9 ;  /* 0x000000ffff057224 */ /* 0x000fca00078e0009 */
[----:B------:R-:W2:Y:S01]  /*05e0*/  LDG.E.U8 R9, desc[UR20][R4.64+-0x7] ;  /* 0xfffff91404097981 */ /* 0x000ea2000c1e1100 */
[----:B-1----:R-:W-:Y:S01]  /*05f0*/  IMAD.MOV.U32 R6, RZ, RZ, R8 ;  /* 0x000000ffff067224 */ /* 0x002fe200078e0008 */
[----:B------:R-:W-:-:S05]  /*0600*/  MOV R7, R17 ;  /* 0x0000001100077202 */ /* 0x000fca0000000f00 */
[----:B--2---:R0:W-:Y:S04]  /*0610*/  STG.E.U8 desc[UR20][R6.64+-0x7], R9 ;  /* 0xfffff90906007986 */ /* 0x0041e8000c101114 */
[----:B------:R-:W2:Y:S04]  /*0620*/  LDG.E.U8 R11, desc[UR20][R4.64+-0x6] ;  /* 0xfffffa14040b7981 */ /* 0x000ea8000c1e1100 */
[----:B--2---:R1:W-:Y:S04]  /*0630*/  STG.E.U8 desc[UR20][R6.64+-0x6], R11 ;  /* 0xfffffa0b06007986 */ /* 0x0043e8000c101114 */
[----:B------:R-:W2:Y:S04]  /*0640*/  LDG.E.U8 R13, desc[UR20][R4.64+-0x5] ;  /* 0xfffffb14040d7981 */ /* 0x000ea8000c1e1100 */
[----:B--2---:R2:W-:Y:S04]  /*0650*/  STG.E.U8 desc[UR20][R6.64+-0x5], R13 ;  /* 0xfffffb0d06007986 */ /* 0x0045e8000c101114 */
[----:B------:R-:W3:Y:S04]  /*0660*/  LDG.E.U8 R15, desc[UR20][R4.64+-0x4] ;  /* 0xfffffc14040f7981 */ /* 0x000ee8000c1e1100 */
[----:B---3--:R3:W-:Y:S04]  /*0670*/  STG.E.U8 desc[UR20][R6.64+-0x4], R15 ;  /* 0xfffffc0f06007986 */ /* 0x0087e8000c101114 */
[----:B------:R-:W4:Y:S04]  /*0680*/  LDG.E.U8 R17, desc[UR20][R4.64+-0x3] ;  /* 0xfffffd1404117981 */ /* 0x000f28000c1e1100 */
[----:B----4-:R4:W-:Y:S04]  /*0690*/  STG.E.U8 desc[UR20][R6.64+-0x3], R17 ;  /* 0xfffffd1106007986 */ /* 0x0109e8000c101114 */
[----:B------:R-:W5:Y:S04]  /*06a0*/  LDG.E.U8 R19, desc[UR20][R4.64+-0x2] ;  /* 0xfffffe1404137981 */ /* 0x000f68000c1e1100 */
[----:B-----5:R5:W-:Y:S04]  /*06b0*/  STG.E.U8 desc[UR20][R6.64+-0x2], R19 ;  /* 0xfffffe1306007986 */ /* 0x020be8000c101114 */
[----:B0-----:R-:W2:Y:S04]  /*06c0*/  LDG.E.U8 R9, desc[UR20][R4.64+-0x1] ;  /* 0xffffff1404097981 */ /* 0x001ea8000c1e1100 */
[----:B--2---:R0:W-:Y:S04]  /*06d0*/  STG.E.U8 desc[UR20][R6.64+-0x1], R9 ;  /* 0xffffff0906007986 */ /* 0x0041e8000c101114 */
[----:B-1----:R-:W2:Y:S04]  /*06e0*/  LDG.E.U8 R11, desc[UR20][R4.64] ;  /* 0x00000014040b7981 */ /* 0x002ea8000c1e1100 */
[----:B--2---:R1:W-:Y:S04]  /*06f0*/  STG.E.U8 desc[UR20][R6.64], R11 ;  /* 0x0000000b06007986 */ /* 0x0043e8000c101114 */
[----:B------:R-:W2:Y:S04]  /*0700*/  LDG.E.U8 R13, desc[UR20][R4.64+0x1] ;  /* 0x00000114040d7981 */ /* 0x000ea8000c1e1100 */
[----:B--2---:R2:W-:Y:S04]  /*0710*/  STG.E.U8 desc[UR20][R6.64+0x1], R13 ;  /* 0x0000010d06007986 */ /* 0x0045e8000c101114 */
[----:B---3--:R-:W3:Y:S04]  /*0720*/  LDG.E.U8 R15, desc[UR20][R4.64+0x2] ;  /* 0x00000214040f7981 */ /* 0x008ee8000c1e1100 */
[----:B---3--:R3:W-:Y:S04]  /*0730*/  STG.E.U8 desc[UR20][R6.64+0x2], R15 ;  /* 0x0000020f06007986 */ /* 0x0087e8000c101114 */
[----:B----4-:R-:W4:Y:S04]  /*0740*/  LDG.E.U8 R17, desc[UR20][R4.64+0x3] ;  /* 0x0000031404117981 */ /* 0x010f28000c1e1100 */
[----:B----4-:R-:W-:Y:S04]  /*0750*/  STG.E.U8 desc[UR20][R6.64+0x3], R17 ;  /* 0x0000031106007986 */ /* 0x010fe8000c101114 */
[----:B-----5:R-:W4:Y:S04]  /*0760*/  LDG.E.U8 R19, desc[UR20][R4.64+0x4] ;  /* 0x0000041404137981 */ /* 0x020f28000c1e1100 */
[----:B----4-:R-:W-:Y:S04]  /*0770*/  STG.E.U8 desc[UR20][R6.64+0x4], R19 ;  /* 0x0000041306007986 */ /* 0x010fe8000c101114 */
[----:B0-----:R-:W4:Y:S04]  /*0780*/  LDG.E.U8 R9, desc[UR20][R4.64+0x5] ;  /* 0x0000051404097981 */ /* 0x001f28000c1e1100 */
[----:B----4-:R0:W-:Y:S04]  /*0790*/  STG.E.U8 desc[UR20][R6.64+0x5], R9 ;  /* 0x0000050906007986 */ /* 0x0101e8000c101114 */
[----:B-1----:R-:W4:Y:S04]  /*07a0*/  LDG.E.U8 R11, desc[UR20][R4.64+0x6] ;  /* 0x00000614040b7981 */ /* 0x002f28000c1e1100 */
[----:B----4-:R1:W-:Y:S04]  /*07b0*/  STG.E.U8 desc[UR20][R6.64+0x6], R11 ;  /* 0x0000060b06007986 */ /* 0x0103e8000c101114 */
[----:B--2---:R-:W2:Y:S04]  /*07c0*/  LDG.E.U8 R13, desc[UR20][R4.64+0x7] ;  /* 0x00000714040d7981 */ /* 0x004ea8000c1e1100 */
[----:B--2---:R1:W-:Y:S04]  /*07d0*/  STG.E.U8 desc[UR20][R6.64+0x7], R13 ;  /* 0x0000070d06007986 */ /* 0x0043e8000c101114 */
[----:B---3--:R-:W2:Y:S01]  /*07e0*/  LDG.E.U8 R15, desc[UR20][R4.64+0x8] ;  /* 0x00000814040f7981 */ /* 0x008ea2000c1e1100 */
[----:B------:R-:W-:Y:S01]  /*07f0*/  UIADD3 UR4, UPT, UPT, UR4, 0x10, URZ ;  /* 0x0000001004047890 */ /* 0x000fe2000fffe0ff */
[----:B------:R-:W-:-:S02]  /*0800*/  IADD3 R0, P0, PT, R4, 0x10, RZ ;  /* 0x0000001004007810 */ /* 0x000fc40007f1e0ff */
[----:B------:R-:W-:Y:S01]  /*0810*/  IADD3 R8, P1, PT, R6, 0x10, RZ ;  /* 0x0000001006087810 */ /* 0x000fe20007f3e0ff */
[----:B------:R-:W-:Y:S02]  /*0820*/  UISETP.NE.AND UP2, UPT, UR4, URZ, UPT ;  /* 0x000000ff0400728c */ /* 0x000fe4000bf45270 */
[----:B0-----:R-:W-:Y:S02]  /*0830*/  IMAD.X R9, RZ, RZ, R5, P0 ;  /* 0x000000ffff097224 */ /* 0x001fe400000e0605 */
[----:B------:R-:W-:Y:S01]  /*0840*/  IMAD.X R17, RZ, RZ, R7, P1 ;  /* 0x000000ffff117224 */ /* 0x000fe200008e0607 */
[----:B--2---:R1:W-:Y:S04]  /*0850*/  STG.E.U8 desc[UR20][R6.64+0x8], R15 ;  /* 0x0000080f06007986 */ /* 0x0043e8000c101114 */
[----:B------:R-:W-:Y:S05]  /*0860*/  BRA.U UP2, `(.L_x_8) ;  /* 0xfffffffd02547547 */ /* 0x000fea000b83ffff */
[----:B------:R-:W-:-:S05]  /*0870*/  UMOV UR4, UR5 ;  /* 0x0000000500047c82 */ /* 0x000fca0008000000 */
.L_x_7:
[----:B------:R-:W-:-:S09]  /*0880*/  UISETP.NE.AND UP2, UPT, UR14, URZ, UPT ;  /* 0x000000ff0e00728c */ /* 0x000fd2000bf45270 */
[----:B------:R-:W-:Y:S05]  /*0890*/  BRA.U !UP2, `(.L_x_6) ;  /* 0x000000050a247547 */ /* 0x000fea000b800000 */
[----:B------:R-:W-:Y:S01]  /*08a0*/  UISETP.NE.AND UP2, UPT, UR15, URZ, UPT ;  /* 0x000000ff0f00728c */ /* 0x000fe2000bf45270 */
[----:B------:R-:W-:Y:S10]  /*08b0*/  BRA.U !UP0, `(.L_x_9) ;  /* 0x0000000108687547 */ /* 0x000ff4000b800000 */
[----:B------:R-:W2:Y:S02]  /*08c0*/  LDCU.128 UR16, c[0x0][0x3a0] ;  /* 0x00007400ff1077ac */ /* 0x000ea40008000c00 */
[----:B--2---:R-:W-:-:S04]  /*08d0*/  UIADD3 UR11, UP3, UPT, UR4, UR18, URZ ;  /* 0x00000012040b7290 */ /* 0x004fc8000ff7e0ff */
[----:B------:R-:W-:Y:S02]  /*08e0*/  UIADD3.X UR12, UPT, UPT, URZ, UR19, URZ, UP3, !UPT ;  /* 0x00000013ff0c7290 */ /* 0x000fe40009ffe4ff */
[----:B0-----:R-:W-:-:S04]  /*08f0*/  MOV R4, UR11 ;  /* 0x0000000b00047c02 */ /* 0x001fc80008000f00 */
[----:B------:R-:W-:-:S05]  /*0900*/  IMAD.U32 R5, RZ, RZ, UR12 ;  /* 0x0000000cff057e24 */ /* 0x000fca000f8e00ff */
[----:B------:R-:W2:Y:S01]  /*0910*/  LDG.E.U8 R9, desc[UR20][R4.64] ;  /* 0x0000001404097981 */ /* 0x000ea2000c1e1100 */
[----:B------:R-:W-:-:S04]  /*0920*/  UIADD3 UR11, UP3, UPT, UR4, UR16, URZ ;  /* 0x00000010040b7290 */ /* 0x000fc8000ff7e0ff */
[----:B------:R-:W-:Y:S02]  /*0930*/  UIADD3.X UR12, UPT, UPT, URZ, UR17, URZ, UP3, !UPT ;  /* 0x00000011ff0c7290 */ /* 0x000fe40009ffe4ff */
[----:B-1----:R-:W-:-:S04]  /*0940*/  IMAD.U32 R6, RZ, RZ, UR11 ;  /* 0x0000000bff067e24 */ /* 0x002fc8000f8e00ff */
[----:B------:R-:W-:-:S05]  /*0950*/  MOV R7, UR12 ;  /* 0x0000000c00077c02 */ /* 0x000fca0008000f00 */
[----:B--2---:R0:W-:Y:S04]  /*0960*/  STG.E.U8 desc[UR20][R6.64], R9 ;  /* 0x0000000906007986 */ /* 0x0041e8000c101114 */
[----:B------:R-:W2:Y:S04]  /*0970*/  LDG.E.U8 R11, desc[UR20][R4.64+0x1] ;  /* 0x00000114040b7981 */ /* 0x000ea8000c1e1100 */
[----:B--2---:R1:W-:Y:S04]  /*0980*/  STG.E.U8 desc[UR20][R6.64+0x1], R11 ;  /* 0x0000010b06007986 */ /* 0x0043e8000c101114 */
[----:B------:R-:W2:Y:S04]  /*0990*/  LDG.E.U8 R13, desc[UR20][R4.64+0x2] ;  /* 0x00000214040d7981 */ /* 0x000ea8000c1e1100 */
[----:B--2---:R2:W-:Y:S04]  /*09a0*/  STG.E.U8 desc[UR20][R6.64+0x2], R13 ;  /* 0x0000020d06007986 */ /* 0x0045e8000c101114 */
[----:B------:R-:W3:Y:S04]  /*09b0*/  LDG.E.U8 R15, desc[UR20][R4.64+0x3] ;  /* 0x00000314040f7981 */ /* 0x000ee8000c1e1100 */
[----:B---3--:R2:W-:Y:S04]  /*09c0*/  STG.E.U8 desc[UR20][R6.64+0x3], R15 ;  /* 0x0000030f06007986 */ /* 0x0085e8000c101114 */
[----:B------:R-:W3:Y:S04]  /*09d0*/  LDG.E.U8 R17, desc[UR20][R4.64+0x4] ;  /* 0x0000041404117981 */ /* 0x000ee8000c1e1100 */
[----:B---3--:R2:W-:Y:S04]  /*09e0*/  STG.E.U8 desc[UR20][R6.64+0x4], R17 ;  /* 0x0000041106007986 */ /* 0x0085e8000c101114 */
[----:B------:R-:W3:Y:S04]  /*09f0*/  LDG.E.U8 R19, desc[UR20][R4.64+0x5] ;  /* 0x0000051404137981 */ /* 0x000ee8000c1e1100 */
[----:B---3--:R2:W-:Y:S04]  /*0a00*/  STG.E.U8 desc[UR20][R6.64+0x5], R19 ;  /* 0x0000051306007986 */ /* 0x0085e8000c101114 */
[----:B0-----:R-:W3:Y:S04]  /*0a10*/  LDG.E.U8 R9, desc[UR20][R4.64+0x6] ;  /* 0x0000061404097981 */ /* 0x001ee8000c1e1100 */
[----:B---3--:R2:W-:Y:S04]  /*0a20*/  STG.E.U8 desc[UR20][R6.64+0x6], R9 ;  /* 0x0000060906007986 */ /* 0x0085e8000c101114 */
[----:B-1----:R-:W3:Y:S01]  /*0a30*/  LDG.E.U8 R11, desc[UR20][R4.64+0x7] ;  /* 0x00000714040b7981 */ /* 0x002ee2000c1e1100 */
[----:B------:R-:W-:-:S03]  /*0a40*/  UIADD3 UR4, UPT, UPT, UR4, 0x8, URZ ;  /* 0x0000000804047890 */ /* 0x000fc6000fffe0ff */
[----:B---3--:R2:W-:Y:S09]  /*0a50*/  STG.E.U8 desc[UR20][R6.64+0x7], R11 ;  /* 0x0000070b06007986 */ /* 0x0085f2000c101114 */
.L_x_9:
[----:B------:R-:W-:Y:S05]  /*0a60*/  BRA.U !UP2, `(.L_x_6) ;  /* 0x000000010ab07547 */ /* 0x000fea000b800000 */
[----:B------:R-:W-:Y:S01]  /*0a70*/  UISETP.NE.AND UP2, UPT, UR6, URZ, UPT ;  /* 0x000000ff0600728c */ /* 0x000fe2000bf45270 */
[----:B------:R-:W-:Y:S10]  /*0a80*/  BRA.U !UP1, `(.L_x_10) ;  /* 0x0000000109487547 */ /* 0x000ff4000b800000 */
[----:B------:R-:W3:Y:S02]  /*0a90*/  LDCU.128 UR16, c[0x0][0x3a0] ;  /* 0x00007400ff1077ac */ /* 0x000ee40008000c00 */
[----:B---3--:R-:W-:-:S04]  /*0aa0*/  UIADD3 UR11, UP3, UPT, UR4, UR18, URZ ;  /* 0x00000012040b7290 */ /* 0x008fc8000ff7e0ff */
[----:B------:R-:W-:Y:S02]  /*0ab0*/  UIADD3.X UR12, UPT, UPT, URZ, UR19, URZ, UP3, !UPT ;  /* 0x00000013ff0c7290 */ /* 0x000fe40009ffe4ff */
[----:B0-----:R-:W-:-:S04]  /*0ac0*/  IMAD.U32 R4, RZ, RZ, UR11 ;  /* 0x0000000bff047e24 */ /* 0x001fc8000f8e00ff */
[----:B------:R-:W-:-:S05]  /*0ad0*/  IMAD.U32 R5, RZ, RZ, UR12 ;  /* 0x0000000cff057e24 */ /* 0x000fca000f8e00ff */
[----:B--2---:R-:W2:Y:S01]  /*0ae0*/  LDG.E.U8 R9, desc[UR20][R4.64] ;  /* 0x0000001404097981 */ /* 0x004ea2000c1e1100 */
[----:B------:R-:W-:-:S04]  /*0af0*/  UIADD3 UR16, UP3, UPT, UR4, UR16, URZ ;  /* 0x0000001004107290 */ /* 0x000fc8000ff7e0ff */
[----:B------:R-:W-:Y:S02]  /*0b00*/  UIADD3.X UR17, UPT, UPT, URZ, UR17, URZ, UP3, !UPT ;  /* 0x00000011ff117290 */ /* 0x000fe40009ffe4ff */
[----:B-1----:R-:W-:-:S04]  /*0b10*/  MOV R6, UR16 ;  /* 0x0000001000067c02 */ /* 0x002fc80008000f00 */
[----:B------:R-:W-:-:S05]  /*0b20*/  IMAD.U32 R7, RZ, RZ, UR17 ;  /* 0x00000011ff077e24 */ /* 0x000fca000f8e00ff */
[----:B--2---:R3:W-:Y:S04]  /*0b30*/  STG.E.U8 desc[UR20][R6.64], R9 ;  /* 0x0000000906007986 */ /* 0x0047e8000c101114 */
[----:B------:R-:W2:Y:S04]  /*0b40*/  LDG.E.U8 R11, desc[UR20][R4.64+0x1] ;  /* 0x00000114040b7981 */ /* 0x000ea8000c1e1100 */
[----:B--2---:R3:W-:Y:S04]  /*0b50*/  STG.E.U8 desc[UR20][R6.64+0x1], R11 ;  /* 0x0000010b06007986 */ /* 0x0047e8000c101114 */
[----:B------:R-:W2:Y:S04]  /*0b60*/  LDG.E.U8 R13, desc[UR20][R4.64+0x2] ;  /* 0x00000214040d7981 */ /* 0x000ea8000c1e1100 */
[----:B--2---:R3:W-:Y:S04]  /*0b70*/  STG.E.U8 desc[UR20][R6.64+0x2], R13 ;  /* 0x0000020d06007986 */ /* 0x0047e8000c101114 */
[----:B------:R-:W2:Y:S01]  /*0b80*/  LDG.E.U8 R15, desc[UR20][R4.64+0x3] ;  /* 0x00000314040f7981 */ /* 0x000ea2000c1e1100 */
[----:B------:R-:W-:-:S03]  /*0b90*/  UIADD3 UR4, UPT, UPT, UR4, 0x4, URZ ;  /* 0x0000000404047890 */ /* 0x000fc6000fffe0ff */
[----:B--2---:R3:W-:Y:S09]  /*0ba0*/  STG.E.U8 desc[UR20][R6.64+0x3], R15 ;  /* 0x0000030f06007986 */ /* 0x0047f2000c101114 */
.L_x_10:
[----:B------:R-:W-:Y:S05]  /*0bb0*/  BRA.U !UP2, `(.L_x_6) ;  /* 0x000000010a5c7547 */ /* 0x000fea000b800000 */
[----:B------:R-:W4:Y:S02]  /*0bc0*/  LDCU.128 UR16, c[0x0][0x3a0] ;  /* 0x00007400ff1077ac */ /* 0x000f240008000c00 */
[----:B----4-:R-:W-:-:S04]  /*0bd0*/  UIADD3 UR11, UP2, UPT, UR4, UR18, URZ ;  /* 0x00000012040b7290 */ /* 0x010fc8000ff5e0ff */
[----:B------:R-:W-:Y:S02]  /*0be0*/  UIADD3.X UR12, UPT, UPT, URZ, UR19, URZ, UP2, !UPT ;  /* 0x00000013ff0c7290 */ /* 0x000fe400097fe4ff */
[----:B0-----:R-:W-:-:S04]  /*0bf0*/  MOV R4, UR11 ;  /* 0x0000000b00047c02 */ /* 0x001fc80008000f00 */
[----:B------:R-:W-:-:S05]  /*0c00*/  IMAD.U32 R5, RZ, RZ, UR12 ;  /* 0x0000000cff057e24 */ /* 0x000fca000f8e00ff */
[----:B--23--:R-:W2:Y:S01]  /*0c10*/  LDG.E.U8 R9, desc[UR20][R4.64] ;  /* 0x0000001404097981 */ /* 0x00cea2000c1e1100 */
[----:B------:R-:W-:-:S04]  /*0c20*/  UIADD3 UR4, UP2, UPT, UR4, UR16, URZ ;  /* 0x0000001004047290 */ /* 0x000fc8000ff5e0ff */
[----:B------:R-:W-:Y:S02]  /*0c30*/  UIADD3.X UR11, UPT, UPT, URZ, UR17, URZ, UP2, !UPT ;  /* 0x00000011ff0b7290 */ /* 0x000fe400097fe4ff */
[----:B-1----:R-:W-:Y:S01]  /*0c40*/  MOV R6, UR4 ;  /* 0x0000000400067c02 */ /* 0x002fe20008000f00 */
[----:B------:R-:W-:-:S03]  /*0c50*/  UISETP.NE.AND UP2, UPT, UR6, 0x1, UPT ;  /* 0x000000010600788c */ /* 0x000fc6000bf45270 */
[----:B------:R-:W-:-:S05]  /*0c60*/  IMAD.U32 R7, RZ, RZ, UR11 ;  /* 0x0000000bff077e24 */ /* 0x000fca000f8e00ff */
[----:B--2---:R4:W-:Y:S01]  /*0c70*/  STG.E.U8 desc[UR20][R6.64], R9 ;  /* 0x0000000906007986 */ /* 0x0049e2000c101114 */
[----:B------:R-:W-:Y:S05]  /*0c80*/  BRA.U !UP2, `(.L_x_6) ;  /* 0x000000010a287547 */ /* 0x000fea000b800000 */
[----:B----4-:R-:W2:Y:S01]  /*0c90*/  LDG.E.U8 R9, desc[UR20][R4.64+0x1] ;  /* 0x0000011404097981 */ /* 0x010ea2000c1e1100 */
[----:B------:R-:W-:-:S03]  /*0ca0*/  UISETP.NE.AND UP2, UPT, UR6, 0x2, UPT ;  /* 0x000000020600788c */ /* 0x000fc6000bf45270 */
[----:B--2---:R0:W-:Y:S06]  /*0cb0*/  STG.E.U8 desc[UR20][R6.64+0x1], R9 ;  /* 0x0000010906007986 */ /* 0x0041ec000c101114 */
[----:B------:R-:W-:Y:S05]  /*0cc0*/  BRA.U !UP2, `(.L_x_6) ;  /* 0x000000010a187547 */ /* 0x000fea000b800000 */
[----:B------:R-:W2:Y:S04]  /*0cd0*/  LDG.E.U8 R5, desc[UR20][R4.64+0x2] ;  /* 0x0000021404057981 */ /* 0x000ea8000c1e1100 */
[----:B--2---:R1:W-:Y:S01]  /*0ce0*/  STG.E.U8 desc[UR20][R6.64+0x2], R5 ;  /* 0x0000020506007986 */ /* 0x0043e2000c101114 */
[----:B------:R-:W-:Y:S05]  /*0cf0*/  BRA `(.L_x_6) ;  /* 0x00000000000c7947 */ /* 0x000fea0003800000 */
.L_x_5:
[----:B------:R-:W0:Y:S01]  /*0d00*/  LDC.64 R4, c[0x0][0x388] ;  /* 0x0000e200ff047b82 */ /* 0x000e220000000a00 */
[----:B------:R-:W-:-:S05]  /*0d10*/  HFMA2 R7, -RZ, RZ, 0, 5.9604644775390625e-07 ;  /* 0x0000000aff077431 */ /* 0x000fca00000001ff */
[----:B0-----:R0:W-:Y:S02]  /*0d20*/  STG.E desc[UR20][R4.64], R7 ;  /* 0x0000000704007986 */ /* 0x0011e4000c101914 */
.L_x_6:
[----:B------:R-:W5:Y:S02]  /*0d30*/  LDG.E.S8 R0, desc[UR20][R2.64+0x1] ;  /* 0x0000011402007981 */ /* 0x000f64000c1e1300 */
[C---:B-----5:R-:W-:Y:S01]  /*0d40*/  ISETP.GE.AND P0, PT, R0.reuse, 0x7a, PT ;  /* 0x0000007a0000780c */ /* 0x060fe20003f06270 */
[----:B01----:R-:W-:-:S05]  /*0d50*/  VIADD R5, R0, 0x1 ;  /* 0x0000000100057836 */ /* 0x003fca0000000000 */
[----:B------:R1:W-:Y:S01]  /*0d60*/  STG.E.U8 desc[UR20][R2.64+0x1], R5 ;  /* 0x0000010502007986 */ /* 0x0003e2000c101114 */
[----:B------:R-:W-:-:S06]  /*0d70*/  PRMT R0, R5, 0x7610, R0 ;  /* 0x0000761005007816 */ /* 0x000fcc0000000000 */
[----:B------:R-:W-:Y:S05]  /*0d80*/  @!P0 BRA `(.L_x_11) ;  /* 0xfffffff400a08947 */ /* 0x000fea000383ffff */
[----:B------:R-:W5:Y:S02]  /*0d90*/  LDG.E.S8 R0, desc[UR20][R2.64] ;  /* 0x0000001402007981 */ /* 0x000f64000c1e1300 */
[C---:B-----5:R-:W-:Y:S02]  /*0da0*/  ISETP.GE.AND P0, PT, R0.reuse, 0x7a, PT ;  /* 0x0000007a0000780c */ /* 0x060fe40003f06270 */
[----:B-1----:R-:W-:-:S05]  /*0db0*/  IADD3 R5, PT, PT, R0, 0x1, RZ ;  /* 0x0000000100057810 */ /* 0x002fca0007ffe0ff */
[----:B------:R1:W-:Y:S06]  /*0dc0*/  STG.E.U8 desc[UR20][R2.64], R5 ;  /* 0x0000000502007986 */ /* 0x0003ec000c101114 */
[----:B------:R-:W-:Y:S05]  /*0dd0*/  @!P0 BRA `(.L_x_12) ;  /* 0xfffffff4007c8947 */ /* 0x000fea000383ffff */
[----:B------:R-:W-:Y:S05]  /*0de0*/  EXIT ;  /* 0x000000000000794d */ /* 0x000fea0003800000 */
.L_x_13:
[----:B------:R-:W-:-:S00]  /*0df0*/  BRA `(.L_x_13) ;  /* 0xfffffffc00fc7947 */ /* 0x000fc0000383ffff */
[----:B------:R-:W-:-:S00]  /*0e00*/  NOP ;  /* 0x0000000000007918 */ /* 0x000fc00000000000 */
[----:B------:R-:W-:-:S00]  /*0e10*/  NOP ;  /* 0x0000000000007918 */ /* 0x000fc00000000000 */
[----:B------:R-:W-:-:S00]  /*0e20*/  NOP ;  /* 0x0000000000007918 */ /* 0x000fc00000000000 */
[----:B------:R-:W-:-:S00]  /*0e30*/  NOP ;  /* 0x0000000000007918 */ /* 0x000fc00000000000 */
[----:B------:R-:W-:-:S00]  /*0e40*/  NOP ;  /* 0x0000000000007918 */ /* 0x000fc00000000000 */
[----:B------:R-:W-:-:S00]  /*0e50*/  NOP ;  /* 0x0000000000007918 */ /* 0x000fc00000000000 */
[----:B------:R-:W-:-:S00]  /*0e60*/  NOP ;  /* 0x0000000000007918 */ /* 0x000fc00000000000 */
[----:B------:R-:W-:-:S00]  /*0e70*/  NOP ;  /* 0x0000000000007918 */ /* 0x000fc00000000000 */
.L_x_14:


//--------------------- .nv.shared.reserved.0     --------------------------
	.section	.nv.shared.reserved.0,"aw",@nobits
	.weak		__nv_reservedSMEM_offset_0_alias
	.size		__nv_reservedSMEM_offset_0_alias, 0, 64
	.other		__nv_reservedSMEM_offset_0_alias,@"STO_CUDA_RESERVED_SHARED STV_DEFAULT"
__nv_reservedSMEM_offset_0_alias:
	.zero		0
	.zero		64


//--------------------- .nv.constant0._Z9passCrackiPiPcS0_S0_S0_ --------------------------
	.section	.nv.constant0._Z9passCrackiPiPcS0_S0_S0_,"a",@progbits
	.sectionflags	@""
	.align	4
.nv.constant0._Z9passCrackiPiPcS0_S0_S0_:
	.zero		944


//--------------------- SYMBOLS --------------------------

	.type		.nv.reservedSmem.offset0,@object
	.size		.nv.reservedSmem.offset0,0x4
